	.headerflags	@"EF_CUDA_TEXMODE_UNIFIED EF_CUDA_64BIT_ADDRESS EF_CUDA_ACCELERATORS EF_CUDA_SM90 EF_CUDA_VIRTUAL_SM(EF_CUDA_SM90)"
	.elftype	@"ET_EXEC"


//--------------------- .nv.info                  --------------------------
	.section	.nv.info,"",@"SHT_CUDA_INFO"
	.align	4


	//----- nvinfo : EIATTR_REGCOUNT
	.align		4
        /*0000*/ 	.byte	0x04, 0x2f
        /*0002*/ 	.short	(.L_1 - .L_0)
	.align		4
.L_0:
        /*0004*/ 	.word	index@(triton_poi_fused_mean_2)
        /*0008*/ 	.word	0x00000018


	//----- nvinfo : EIATTR_MIN_STACK_SIZE
	.align		4
.L_1:
        /*000c*/ 	.byte	0x04, 0x12
        /*000e*/ 	.short	(.L_3 - .L_2)
	.align		4
.L_2:
        /*0010*/ 	.word	index@(triton_poi_fused_mean_2)
        /*0014*/ 	.word	0x00000000


	//----- nvinfo : EIATTR_FRAME_SIZE
	.align		4
.L_3:
        /*0018*/ 	.byte	0x04, 0x11
        /*001a*/ 	.short	(.L_5 - .L_4)
	.align		4
.L_4:
        /*001c*/ 	.word	index@(triton_poi_fused_mean_2)
        /*0020*/ 	.word	0x00000000


	//----- nvinfo : EIATTR_MIN_STACK_SIZE
	.align		4
.L_5:
        /*0024*/ 	.byte	0x04, 0x12
        /*0026*/ 	.short	(.L_7 - .L_6)
	.align		4
.L_6:
        /*0028*/ 	.word	index@(triton_poi_fused_mean_2)
        /*002c*/ 	.word	0x00000000
.L_7:


//--------------------- .nv.info.triton_poi_fused_mean_2 --------------------------
	.section	.nv.info.triton_poi_fused_mean_2,"",@"SHT_CUDA_INFO"
	.sectionflags	@""
	.align	4


	//----- nvinfo : EIATTR_CUDA_API_VERSION
	.align		4
        /*0000*/ 	.byte	0x04, 0x37
        /*0002*/ 	.short	(.L_9 - .L_8)
.L_8:
        /*0004*/ 	.word	0x0000007c


	//----- nvinfo : EIATTR_KPARAM_INFO
	.align		4
.L_9:
        /*0008*/ 	.byte	0x04, 0x17
        /*000a*/ 	.short	(.L_11 - .L_10)
.L_10:
        /*000c*/ 	.word	0x00000000
        /*0010*/ 	.short	0x0002
        /*0012*/ 	.short	0x0010
        /*0014*/ 	.byte	0x00, 0xf0, 0x11, 0x00


	//----- nvinfo : EIATTR_KPARAM_INFO
	.align		4
.L_11:
        /*0018*/ 	.byte	0x04, 0x17
        /*001a*/ 	.short	(.L_13 - .L_12)
.L_12:
        /*001c*/ 	.word	0x00000000
        /*0020*/ 	.short	0x0001
        /*0022*/ 	.short	0x0008
        /*0024*/ 	.byte	0x00, 0xf4, 0x21, 0x00


	//----- nvinfo : EIATTR_KPARAM_INFO
	.align		4
.L_13:
        /*0028*/ 	.byte	0x04, 0x17
        /*002a*/ 	.short	(.L_15 - .L_14)
.L_14:
        /*002c*/ 	.word	0x00000000
        /*0030*/ 	.short	0x0000
        /*0032*/ 	.short	0x0000
        /*0034*/ 	.byte	0x00, 0xf4, 0x21, 0x00


	//----- nvinfo : EIATTR_SPARSE_MMA_MASK
	.align		4
.L_15:
        /*0038*/ 	.byte	0x03, 0x50
        /*003a*/ 	.short	0x0000


	//----- nvinfo : EIATTR_MAXREG_COUNT
	.align		4
        /*003c*/ 	.byte	0x03, 0x1b
        /*003e*/ 	.short	0x00ff


	//----- nvinfo : EIATTR_EXIT_INSTR_OFFSETS
	.align		4
        /*0040*/ 	.byte	0x04, 0x1c
        /*0042*/ 	.short	(.L_17 - .L_16)


	//   ....[0]....
.L_16:
        /*0044*/ 	.word	0x00000370


	//   ....[1]....
        /*0048*/ 	.word	0x000003a0


	//----- nvinfo : EIATTR_REQNTID
	.align		4
.L_17:
        /*004c*/ 	.byte	0x04, 0x10
        /*004e*/ 	.short	(.L_19 - .L_18)
.L_18:
        /*0050*/ 	.word	0x00000020
        /*0054*/ 	.word	0x00000001
        /*0058*/ 	.word	0x00000001


	//----- nvinfo : EIATTR_CBANK_PARAM_SIZE
	.align		4
.L_19:
        /*005c*/ 	.byte	0x03, 0x19
        /*005e*/ 	.short	0x0014


	//----- nvinfo : EIATTR_PARAM_CBANK
	.align		4
        /*0060*/ 	.byte	0x04, 0x0a
        /*0062*/ 	.short	(.L_21 - .L_20)
	.align		4
.L_20:
        /*0064*/ 	.word	index@(.nv.constant0.triton_poi_fused_mean_2)
        /*0068*/ 	.short	0x0210
        /*006a*/ 	.short	0x0014


	//----- nvinfo : EIATTR_SW_WAR
	.align		4
.L_21:
        /*006c*/ 	.byte	0x04, 0x36
        /*006e*/ 	.short	(.L_23 - .L_22)
.L_22:
        /*0070*/ 	.word	0x00000008
.L_23:


//--------------------- .nv.callgraph             --------------------------
	.section	.nv.callgraph,"",@"SHT_CUDA_CALLGRAPH"
	.align	4
	.sectionentsize	8
	.align		4
        /*0000*/ 	.word	0x00000000
	.align		4
        /*0004*/ 	.word	0xffffffff
	.align		4
        /*0008*/ 	.word	0x00000000
	.align		4
        /*000c*/ 	.word	0xfffffffe
	.align		4
        /*0010*/ 	.word	0x00000000
	.align		4
        /*0014*/ 	.word	0xfffffffd
	.align		4
        /*0018*/ 	.word	0x00000000
	.align		4
        /*001c*/ 	.word	0xfffffffc


//--------------------- .text.triton_poi_fused_mean_2 --------------------------
	.section	.text.triton_poi_fused_mean_2,"ax",@progbits
	.align	128
        .global         triton_poi_fused_mean_2
        .type           triton_poi_fused_mean_2,@function
        .size           triton_poi_fused_mean_2,(.L_x_1 - triton_poi_fused_mean_2)
        .other          triton_poi_fused_mean_2,@"STO_CUDA_ENTRY STV_DEFAULT"
triton_poi_fused_mean_2:
.text.triton_poi_fused_mean_2:
[----:B------:R-:W0:Y:S02]  /*0000*/  LDC R1, c[0x0][0x28] ;  /* 0x00000a00ff017b82 */ /* 0x000e240000000800 */
[----:B------:R-:W1:Y:S01]  /*0010*/  S2R R20, SR_TID.X ;  /* 0x0000000000147919 */ /* 0x000e620000002100 */
[----:B------:R-:W2:Y:S01]  /*0020*/  LDC.64 R4, c[0x0][0x210] ;  /* 0x00008400ff047b82 */ /* 0x000ea20000000a00 */
[----:B------:R-:W-:Y:S01]  /*0030*/  ULDC.64 UR4, c[0x0][0x208] ;  /* 0x0000820000047ab9 */ /* 0x000fe20000000a00 */
[----:B------:R-:W-:Y:S01]  /*0040*/  CS2R R8, SRZ ;  /* 0x0000000000087805 */ /* 0x000fe2000001ff00 */
[----:B------:R-:W3:Y:S01]  /*0050*/  S2R R7, SR_CTAID.X ;  /* 0x0000000000077919 */ /* 0x000ee20000002500 */
[----:B------:R-:W-:Y:S02]  /*0060*/  CS2R R10, SRZ ;  /* 0x00000000000a7805 */ /* 0x000fe4000001ff00 */
[----:B------:R-:W-:Y:S02]  /*0070*/  MOV R6, RZ ;  /* 0x000000ff00067202 */ /* 0x000fe40000000f00 */
[----:B------:R-:W-:Y:S02]  /*0080*/  CS2R R12, SRZ ;  /* 0x00000000000c7805 */ /* 0x000fe4000001ff00 */
[----:B------:R-:W-:-:S02]  /*0090*/  CS2R R14, SRZ ;  /* 0x00000000000e7805 */ /* 0x000fc4000001ff00 */
[----:B-1----:R-:W-:-:S04]  /*00a0*/  LOP3.LUT R0, R20, 0x3, RZ, 0xc0, !PT ;  /* 0x0000000314007812 */ /* 0x002fc800078ec0ff */
[----:B---3--:R-:W-:Y:S01]  /*00b0*/  LEA R7, R7, R0, 0x2 ;  /* 0x0000000007077211 */ /* 0x008fe200078e10ff */
[----:B------:R-:W-:-:S03]  /*00c0*/  HFMA2.MMA R0, -RZ, RZ, 0, 0 ;  /* 0x00000000ff007435 */ /* 0x000fc600000001ff */
[C---:B------:R-:W-:Y:S02]  /*00d0*/  ISETP.GE.AND P0, PT, R7.reuse, 0x4, PT ;  /* 0x000000040700780c */ /* 0x040fe40003f06270 */
[----:B------:R-:W-:-:S05]  /*00e0*/  SHF.L.U32 R3, R7, 0x4, RZ ;  /* 0x0000000407037819 */ /* 0x000fca00000006ff */
[----:B--2---:R-:W-:Y:S01]  /*00f0*/  IMAD.WIDE R4, R3, 0x4, R4 ;  /* 0x0000000403047825 */ /* 0x004fe200078e0204 */
[----:B------:R-:W-:Y:S02]  /*0100*/  CS2R R2, SRZ ;  /* 0x0000000000027805 */ /* 0x000fe4000001ff00 */
[----:B------:R-:W-:-:S03]  /*0110*/  CS2R R16, SRZ ;  /* 0x0000000000107805 */ /* 0x000fc6000001ff00 */
[----:B------:R-:W2:Y:S04]  /*0120*/  @!P0 LDG.E.EL R0, desc[UR4][R4.64] ;  /* 0x0000000404008981 */ /* 0x000ea8000c2e1900 */
[----:B------:R-:W3:Y:S04]  /*0130*/  @!P0 LDG.E.EL R2, desc[UR4][R4.64+0x4] ;  /* 0x0000040404028981 */ /* 0x000ee8000c2e1900 */
[----:B------:R-:W3:Y:S04]  /*0140*/  @!P0 LDG.E.EL R3, desc[UR4][R4.64+0x14] ;  /* 0x0000140404038981 */ /* 0x000ee8000c2e1900 */
[----:B------:R-:W2:Y:S04]  /*0150*/  @!P0 LDG.E.EL R9, desc[UR4][R4.64+0x10] ;  /* 0x0000100404098981 */ /* 0x000ea8000c2e1900 */
[----:B------:R-:W4:Y:S01]  /*0160*/  @!P0 LDG.E.EL R10, desc[UR4][R4.64+0x24] ;  /* 0x00002404040a8981 */ /* 0x000f22000c2e1900 */
[----:B------:R-:W-:-:S03]  /*0170*/  CS2R R18, SRZ ;  /* 0x0000000000127805 */ /* 0x000fc6000001ff00 */
[----:B------:R-:W5:Y:S04]  /*0180*/  @!P0 LDG.E.EL R6, desc[UR4][R4.64+0x20] ;  /* 0x0000200404068981 */ /* 0x000f68000c2e1900 */
        /* <DEDUP_REMOVED lines=9> */
[----:B------:R-:W5:Y:S01]  /*0220*/  @!P0 LDG.E.EL R19, desc[UR4][R4.64+0x3c] ;  /* 0x00003c0404138981 */ /* 0x000f62000c2e1900 */
[----:B------:R-:W-:-:S04]  /*0230*/  LOP3.LUT P0, RZ, R20, 0x1c, RZ, 0xc0, !PT ;  /* 0x0000001c14ff7812 */ /* 0x000fc8000780c0ff */
[----:B------:R-:W-:Y:S01]  /*0240*/  ISETP.LT.AND P0, PT, R7, 0x4, !P0 ;  /* 0x000000040700780c */ /* 0x000fe20004701270 */
[----:B---3--:R-:W-:Y:S02]  /*0250*/  FADD R21, R3, R2 ;  /* 0x0000000203157221 */ /* 0x008fe40000000000 */
[----:B------:R-:W1:Y:S01]  /*0260*/  LDC.64 R2, c[0x0][0x218] ;  /* 0x00008600ff027b82 */ /* 0x000e620000000a00 */
[----:B--2---:R-:W-:Y:S01]  /*0270*/  FADD R9, R9, R0 ;  /* 0x0000000009097221 */ /* 0x004fe20000000000 */
[----:B----4-:R-:W-:-:S03]  /*0280*/  FADD R10, R21, R10 ;  /* 0x0000000a150a7221 */ /* 0x010fc60000000000 */
[----:B-----5:R-:W-:Y:S01]  /*0290*/  FADD R9, R9, R6 ;  /* 0x0000000609097221 */ /* 0x020fe20000000000 */
[----:B------:R-:W-:Y:S01]  /*02a0*/  FADD R10, R10, R11 ;  /* 0x0000000b0a0a7221 */ /* 0x000fe20000000000 */
[----:B------:R-:W-:Y:S02]  /*02b0*/  FADD R13, R13, R12 ;  /* 0x0000000c0d0d7221 */ /* 0x000fe40000000000 */
[----:B------:R-:W-:Y:S01]  /*02c0*/  FADD R8, R9, R8 ;  /* 0x0000000809087221 */ /* 0x000fe20000000000 */
[----:B------:R-:W-:Y:S01]  /*02d0*/  FMUL R9, R10, 0.25 ;  /* 0x3e8000000a097820 */ /* 0x000fe20000400000 */
[----:B------:R-:W-:-:S03]  /*02e0*/  FADD R14, R13, R14 ;  /* 0x0000000e0d0e7221 */ /* 0x000fc60000000000 */
[----:B------:R-:W-:Y:S01]  /*02f0*/  FFMA R8, R8, 0.25, R9 ;  /* 0x3e80000008087823 */ /* 0x000fe20000000009 */
[----:B------:R-:W-:Y:S01]  /*0300*/  FADD R17, R17, R16 ;  /* 0x0000001011117221 */ /* 0x000fe20000000000 */
[----:B------:R-:W-:-:S03]  /*0310*/  FADD R15, R14, R15 ;  /* 0x0000000f0e0f7221 */ /* 0x000fc60000000000 */
[----:B------:R-:W-:Y:S01]  /*0320*/  FADD R18, R17, R18 ;  /* 0x0000001211127221 */ /* 0x000fe20000000000 */
[----:B------:R-:W-:-:S03]  /*0330*/  FFMA R8, R15, 0.25, R8 ;  /* 0x3e8000000f087823 */ /* 0x000fc60000000008 */
[----:B------:R-:W-:Y:S01]  /*0340*/  FADD R19, R18, R19 ;  /* 0x0000001312137221 */ /* 0x000fe20000000000 */
[----:B-1----:R-:W-:-:S04]  /*0350*/  IMAD.WIDE R2, R7, 0x4, R2 ;  /* 0x0000000407027825 */ /* 0x002fc800078e0202 */
[----:B------:R-:W-:Y:S01]  /*0360*/  FFMA R8, R19, 0.25, R8 ;  /* 0x3e80000013087823 */ /* 0x000fe20000000008 */
[----:B------:R-:W-:Y:S06]  /*0370*/  @!P0 EXIT ;  /* 0x000000000000894d */ /* 0x000fec0003800000 */
[----:B------:R-:W-:-:S05]  /*0380*/  FMUL R5, R8, 0.25 ;  /* 0x3e80000008057820 */ /* 0x000fca0000400000 */
[----:B------:R-:W-:Y:S01]  /*0390*/  STG.E desc[UR4][R2.64], R5 ;  /* 0x0000000502007986 */ /* 0x000fe2000c101904 */
[----:B------:R-:W-:Y:S05]  /*03a0*/  EXIT ;  /* 0x000000000000794d */ /* 0x000fea0003800000 */
.L_x_0:
[----:B------:R-:W-:-:S00]  /*03b0*/  BRA `(.L_x_0) ;  /* 0xfffffffc00fc7947 */ /* 0x000fc0000383ffff */
[----:B------:R-:W-:-:S00]  /*03c0*/  NOP ;  /* 0x0000000000007918 */ /* 0x000fc00000000000 */
        /* <DEDUP_REMOVED lines=11> */
.L_x_1:


//--------------------- .nv.constant0.triton_poi_fused_mean_2 --------------------------
	.section	.nv.constant0.triton_poi_fused_mean_2,"a",@progbits
	.sectionflags	@""
	.align	4
.nv.constant0.triton_poi_fused_mean_2:
	.zero		548
